//
// Generated by NVIDIA NVVM Compiler
//
// Compiler Build ID: CL-36424714
// Cuda compilation tools, release 13.0, V13.0.88
// Based on NVVM 20.0.0
//

.version 9.0
.target sm_100
.address_size 64

	// .globl	_Z6vecAddPi

.visible .entry _Z6vecAddPi(
	.param .u64 .ptr .align 1 _Z6vecAddPi_param_0
)
{
	.reg .b32 	%r<4>;
	.reg .b64 	%rd<5>;

	ld.param.u64 	%rd1, [_Z6vecAddPi_param_0];
	cvta.to.global.u64 	%rd2, %rd1;
	mov.u32 	%r1, %tid.x;
	mul.wide.u32 	%rd3, %r1, 4;
	add.s64 	%rd4, %rd2, %rd3;
	ld.global.u32 	%r2, [%rd4];
	add.s32 	%r3, %r2, 1;
	st.global.u32 	[%rd4], %r3;
	ret;

}


// ===== COMPILED SASS (sm_100) =====

	.target	sm_100

	.elftype	@"ET_EXEC"


//--------------------- .note.nv.tkinfo           --------------------------
	.section	.note.nv.tkinfo,"",@"SHT_NOTE"
	.sectionflags	@"SHF_NOTE_NV_TKINFO"
	.tkinfo
        /*0018*/ 	.word	0x00000002
        /*0030*/ 	.string	""
        /*0030*/ 	.string	"ptxas"
        /*0030*/ 	.string	"Cuda compilation tools, release 13.0, V13.0.88"
        /*0030*/ 	.string	"Build cuda_13.0.r13.0/compiler.36424714_0"
        /*0030*/ 	.string	"-arch sm_100 -m 64 "



//--------------------- .note.nv.cuinfo           --------------------------
	.section	.note.nv.cuinfo,"",@"SHT_NOTE"
	.sectionflags	@"SHF_NOTE_NV_CUINFO"
        /*0018*/ 	.short	0x0002
        /*001a*/ 	.short	0x0064
        /*001c*/ 	.short	0x0082
	.zero		2


//--------------------- .nv.info                  --------------------------
	.section	.nv.info,"",@"SHT_CUDA_INFO"
	.align	4


	//----- nvinfo : EIATTR_REGCOUNT
	.align		4
        /*0000*/ 	.byte	0x04, 0x2f
        /*0002*/ 	.short	(.L_1 - .L_0)
	.align		4
.L_0:
        /*0004*/ 	.word	index@(_Z6vecAddPi)
        /*0008*/ 	.word	0x00000008


	//----- nvinfo : EIATTR_FRAME_SIZE
	.align		4
.L_1:
        /*000c*/ 	.byte	0x04, 0x11
        /*000e*/ 	.short	(.L_3 - .L_2)
	.align		4
.L_2:
        /*0010*/ 	.word	index@(_Z6vecAddPi)
        /*0014*/ 	.word	0x00000000


	//----- nvinfo : EIATTR_MIN_STACK_SIZE
	.align		4
.L_3:
        /*0018*/ 	.byte	0x04, 0x12
        /*001a*/ 	.short	(.L_5 - .L_4)
	.align		4
.L_4:
        /*001c*/ 	.word	index@(_Z6vecAddPi)
        /*0020*/ 	.word	0x00000000
.L_5:


//--------------------- .nv.compat                --------------------------
	.section	.nv.compat,"",@"SHT_CUDA_COMPAT_INFO"
	.align	4
        /*0000*/ 	.byte	0x02, 0x09, 0x00, 0x00, 0x02, 0x02, 0x01, 0x00, 0x02, 0x05, 0x05, 0x00, 0x03, 0x07, 0x01, 0x01
        /*0010*/ 	.byte	0x02, 0x03, 0x00, 0x00, 0x02, 0x06, 0x01, 0x00, 0x04, 0x0b, 0x08, 0x00, 0x09, 0x00, 0x00, 0x00
        /*0020*/ 	.byte	0x00, 0x00, 0x00, 0x00


//--------------------- .nv.info._Z6vecAddPi      --------------------------
	.section	.nv.info._Z6vecAddPi,"",@"SHT_CUDA_INFO"
	.sectionflags	@""
	.align	4


	//----- nvinfo : EIATTR_CUDA_API_VERSION
	.align		4
        /*0000*/ 	.byte	0x04, 0x37
        /*0002*/ 	.short	(.L_7 - .L_6)
.L_6:
        /*0004*/ 	.word	0x00000082


	//----- nvinfo : EIATTR_KPARAM_INFO
	.align		4
.L_7:
        /*0008*/ 	.byte	0x04, 0x17
        /*000a*/ 	.short	(.L_9 - .L_8)
.L_8:
        /*000c*/ 	.word	0x00000000
        /*0010*/ 	.short	0x0000
        /*0012*/ 	.short	0x0000
        /*0014*/ 	.byte	0x00, 0xf5, 0x21, 0x00


	//----- nvinfo : EIATTR_SPARSE_MMA_MASK
	.align		4
.L_9:
        /*0018*/ 	.byte	0x03, 0x50
        /*001a*/ 	.short	0x0000


	//----- nvinfo : EIATTR_MAXREG_COUNT
	.align		4
        /*001c*/ 	.byte	0x03, 0x1b
        /*001e*/ 	.short	0x00ff


	//----- nvinfo : EIATTR_MERCURY_ISA_VERSION
	.align		4
        /*0020*/ 	.byte	0x03, 0x5f
        /*0022*/ 	.short	0x0101


	//----- nvinfo : EIATTR_VRC_CTA_INIT_COUNT
	.align		4
        /*0024*/ 	.byte	0x02, 0x4a
	.zero		1
	.zero		1


	//----- nvinfo : EIATTR_EXIT_INSTR_OFFSETS
	.align		4
        /*0028*/ 	.byte	0x04, 0x1c
        /*002a*/ 	.short	(.L_11 - .L_10)


	//   ....[0]....
.L_10:
        /*002c*/ 	.word	0x00000080


	//----- nvinfo : EIATTR_CBANK_PARAM_SIZE
	.align		4
.L_11:
        /*0030*/ 	.byte	0x03, 0x19
        /*0032*/ 	.short	0x0008


	//----- nvinfo : EIATTR_PARAM_CBANK
	.align		4
        /*0034*/ 	.byte	0x04, 0x0a
        /*0036*/ 	.short	(.L_13 - .L_12)
	.align		4
.L_12:
        /*0038*/ 	.word	index@(.nv.constant0._Z6vecAddPi)
        /*003c*/ 	.short	0x0380
        /*003e*/ 	.short	0x0008


	//----- nvinfo : EIATTR_SW_WAR
	.align		4
.L_13:
        /*0040*/ 	.byte	0x04, 0x36
        /*0042*/ 	.short	(.L_15 - .L_14)
.L_14:
        /*0044*/ 	.word	0x00000008
.L_15:


//--------------------- .nv.callgraph             --------------------------
	.section	.nv.callgraph,"",@"SHT_CUDA_CALLGRAPH"
	.align	4
	.sectionentsize	8
	.align		4
        /*0000*/ 	.word	0x00000000
	.align		4
        /*0004*/ 	.word	0xffffffff
	.align		4
        /*0008*/ 	.word	0x00000000
	.align		4
        /*000c*/ 	.word	0xfffffffe
	.align		4
        /*0010*/ 	.word	0x00000000
	.align		4
        /*0014*/ 	.word	0xfffffffd
	.align		4
        /*0018*/ 	.word	0x00000000
	.align		4
        /*001c*/ 	.word	0xfffffffc


//--------------------- .text._Z6vecAddPi         --------------------------
	.section	.text._Z6vecAddPi,"ax",@progbits
	.align	128
        .global         _Z6vecAddPi
        .type           _Z6vecAddPi,@function
        .size           _Z6vecAddPi,(.L_x_1 - _Z6vecAddPi)
        .other          _Z6vecAddPi,@"STO_CUDA_ENTRY STV_DEFAULT"
_Z6vecAddPi:
.text._Z6vecAddPi:
[----:B------:R-:W-:Y:S01]  /*0000*/  LDC R1, c[0x0][0x37c] ;  /* 0x0000df00ff017b82 */ /* 0x000fe20000000800 */
[----:B------:R-:W0:Y:S07]  /*0010*/  S2R R5, SR_TID.X ;  /* 0x0000000000057919 */ /* 0x000e2e0000002100 */
[----:B------:R-:W0:Y:S01]  /*0020*/  LDC.64 R2, c[0x0][0x380] ;  /* 0x0000e000ff027b82 */ /* 0x000e220000000a00 */
[----:B------:R-:W1:Y:S01]  /*0030*/  LDCU.64 UR4, c[0x0][0x358] ;  /* 0x00006b00ff0477ac */ /* 0x000e620008000a00 */
[----:B0-----:R-:W-:-:S05]  /*0040*/  IMAD.WIDE.U32 R2, R5, 0x4, R2 ;  /* 0x0000000405027825 */ /* 0x001fca00078e0002 */
[----:B-1----:R-:W2:Y:S02]  /*0050*/  LDG.E R0, desc[UR4][R2.64] ;  /* 0x0000000402007981 */ /* 0x002ea4000c1e1900 */
[----:B--2---:R-:W-:-:S05]  /*0060*/  IADD3 R5, PT, PT, R0, 0x1, RZ ;  /* 0x0000000100057810 */ /* 0x004fca0007ffe0ff */
[----:B------:R-:W-:Y:S01]  /*0070*/  STG.E desc[UR4][R2.64], R5 ;  /* 0x0000000502007986 */ /* 0x000fe2000c101904 */
[----:B------:R-:W-:Y:S05]  /*0080*/  EXIT ;  /* 0x000000000000794d */ /* 0x000fea0003800000 */
.L_x_0:
[----:B------:R-:W-:-:S00]  /*0090*/  BRA `(.L_x_0) ;  /* 0xfffffffc00fc7947 */ /* 0x000fc0000383ffff */
[----:B------:R-:W-:-:S00]  /*00a0*/  NOP ;  /* 0x0000000000007918 */ /* 0x000fc00000000000 */
        /* <DEDUP_REMOVED lines=13> */
.L_x_1:


//--------------------- .nv.shared.reserved.0     --------------------------
	.section	.nv.shared.reserved.0,"aw",@nobits
	.weak		__nv_reservedSMEM_offset_0_alias
	.size		__nv_reservedSMEM_offset_0_alias, 0, 64
	.other		__nv_reservedSMEM_offset_0_alias,@"STO_CUDA_RESERVED_SHARED STV_DEFAULT"
__nv_reservedSMEM_offset_0_alias:
	.zero		0
	.zero		64


//--------------------- .nv.constant0._Z6vecAddPi --------------------------
	.section	.nv.constant0._Z6vecAddPi,"a",@progbits
	.sectionflags	@""
	.align	4
.nv.constant0._Z6vecAddPi:
	.zero		904


//--------------------- SYMBOLS --------------------------

	.type		.nv.reservedSmem.offset0,@object
	.size		.nv.reservedSmem.offset0,0x4
